//
// Generated by NVIDIA NVVM Compiler
//
// Compiler Build ID: CL-36424714
// Cuda compilation tools, release 13.0, V13.0.88
// Based on NVVM 20.0.0
//

.version 9.0
.target sm_100
.address_size 64

	// .globl	_Z8matAdd3dPiS_S_i

.visible .entry _Z8matAdd3dPiS_S_i(
	.param .u64 .ptr .align 1 _Z8matAdd3dPiS_S_i_param_0,
	.param .u64 .ptr .align 1 _Z8matAdd3dPiS_S_i_param_1,
	.param .u64 .ptr .align 1 _Z8matAdd3dPiS_S_i_param_2,
	.param .u32 _Z8matAdd3dPiS_S_i_param_3
)
{
	.reg .pred 	%p<2>;
	.reg .b32 	%r<21>;
	.reg .b64 	%rd<11>;

	ld.param.u64 	%rd1, [_Z8matAdd3dPiS_S_i_param_0];
	ld.param.u64 	%rd2, [_Z8matAdd3dPiS_S_i_param_1];
	ld.param.u64 	%rd3, [_Z8matAdd3dPiS_S_i_param_2];
	ld.param.u32 	%r4, [_Z8matAdd3dPiS_S_i_param_3];
	mov.u32 	%r5, %ctaid.y;
	mov.u32 	%r6, %ntid.y;
	mov.u32 	%r7, %tid.y;
	mad.lo.s32 	%r1, %r5, %r6, %r7;
	mov.u32 	%r8, %ctaid.x;
	mov.u32 	%r9, %ntid.x;
	mov.u32 	%r10, %tid.x;
	mad.lo.s32 	%r2, %r8, %r9, %r10;
	mov.u32 	%r11, %ctaid.z;
	mov.u32 	%r12, %ntid.z;
	mov.u32 	%r13, %tid.z;
	mad.lo.s32 	%r3, %r11, %r12, %r13;
	max.s32 	%r14, %r1, %r2;
	max.s32 	%r15, %r3, %r14;
	setp.ge.s32 	%p1, %r15, %r4;
	@%p1 bra 	$L__BB0_2;
	cvta.to.global.u64 	%rd4, %rd1;
	cvta.to.global.u64 	%rd5, %rd2;
	cvta.to.global.u64 	%rd6, %rd3;
	mad.lo.s32 	%r16, %r4, %r3, %r1;
	mad.lo.s32 	%r17, %r16, %r4, %r2;
	mul.wide.s32 	%rd7, %r17, 4;
	add.s64 	%rd8, %rd4, %rd7;
	ld.global.u32 	%r18, [%rd8];
	add.s64 	%rd9, %rd5, %rd7;
	ld.global.u32 	%r19, [%rd9];
	add.s32 	%r20, %r19, %r18;
	add.s64 	%rd10, %rd6, %rd7;
	st.global.u32 	[%rd10], %r20;
$L__BB0_2:
	ret;

}


// ===== COMPILED SASS (sm_100) =====

	.target	sm_100

	.elftype	@"ET_EXEC"


//--------------------- .note.nv.tkinfo           --------------------------
	.section	.note.nv.tkinfo,"",@"SHT_NOTE"
	.sectionflags	@"SHF_NOTE_NV_TKINFO"
	.tkinfo
        /*0018*/ 	.word	0x00000002
        /*0030*/ 	.string	""
        /*0030*/ 	.string	"ptxas"
        /*0030*/ 	.string	"Cuda compilation tools, release 13.0, V13.0.88"
        /*0030*/ 	.string	"Build cuda_13.0.r13.0/compiler.36424714_0"
        /*0030*/ 	.string	"-arch sm_100 -m 64 "



//--------------------- .note.nv.cuinfo           --------------------------
	.section	.note.nv.cuinfo,"",@"SHT_NOTE"
	.sectionflags	@"SHF_NOTE_NV_CUINFO"
        /*0018*/ 	.short	0x0002
        /*001a*/ 	.short	0x0064
        /*001c*/ 	.short	0x0082
	.zero		2


//--------------------- .nv.info                  --------------------------
	.section	.nv.info,"",@"SHT_CUDA_INFO"
	.align	4


	//----- nvinfo : EIATTR_REGCOUNT
	.align		4
        /*0000*/ 	.byte	0x04, 0x2f
        /*0002*/ 	.short	(.L_1 - .L_0)
	.align		4
.L_0:
        /*0004*/ 	.word	index@(_Z8matAdd3dPiS_S_i)
        /*0008*/ 	.word	0x0000000c


	//----- nvinfo : EIATTR_FRAME_SIZE
	.align		4
.L_1:
        /*000c*/ 	.byte	0x04, 0x11
        /*000e*/ 	.short	(.L_3 - .L_2)
	.align		4
.L_2:
        /*0010*/ 	.word	index@(_Z8matAdd3dPiS_S_i)
        /*0014*/ 	.word	0x00000000


	//----- nvinfo : EIATTR_MIN_STACK_SIZE
	.align		4
.L_3:
        /*0018*/ 	.byte	0x04, 0x12
        /*001a*/ 	.short	(.L_5 - .L_4)
	.align		4
.L_4:
        /*001c*/ 	.word	index@(_Z8matAdd3dPiS_S_i)
        /*0020*/ 	.word	0x00000000
.L_5:


//--------------------- .nv.compat                --------------------------
	.section	.nv.compat,"",@"SHT_CUDA_COMPAT_INFO"
	.align	4
        /*0000*/ 	.byte	0x02, 0x09, 0x00, 0x00, 0x02, 0x02, 0x01, 0x00, 0x02, 0x05, 0x05, 0x00, 0x03, 0x07, 0x01, 0x01
        /*0010*/ 	.byte	0x02, 0x03, 0x00, 0x00, 0x02, 0x06, 0x01, 0x00, 0x04, 0x0b, 0x08, 0x00, 0x09, 0x00, 0x00, 0x00
        /*0020*/ 	.byte	0x00, 0x00, 0x00, 0x00


//--------------------- .nv.info._Z8matAdd3dPiS_S_i --------------------------
	.section	.nv.info._Z8matAdd3dPiS_S_i,"",@"SHT_CUDA_INFO"
	.sectionflags	@""
	.align	4


	//----- nvinfo : EIATTR_CUDA_API_VERSION
	.align		4
        /*0000*/ 	.byte	0x04, 0x37
        /*0002*/ 	.short	(.L_7 - .L_6)
.L_6:
        /*0004*/ 	.word	0x00000082


	//----- nvinfo : EIATTR_KPARAM_INFO
	.align		4
.L_7:
        /*0008*/ 	.byte	0x04, 0x17
        /*000a*/ 	.short	(.L_9 - .L_8)
.L_8:
        /*000c*/ 	.word	0x00000000
        /*0010*/ 	.short	0x0003
        /*0012*/ 	.short	0x0018
        /*0014*/ 	.byte	0x00, 0xf0, 0x11, 0x00


	//----- nvinfo : EIATTR_KPARAM_INFO
	.align		4
.L_9:
        /*0018*/ 	.byte	0x04, 0x17
        /*001a*/ 	.short	(.L_11 - .L_10)
.L_10:
        /*001c*/ 	.word	0x00000000
        /*0020*/ 	.short	0x0002
        /*0022*/ 	.short	0x0010
        /*0024*/ 	.byte	0x00, 0xf5, 0x21, 0x00


	//----- nvinfo : EIATTR_KPARAM_INFO
	.align		4
.L_11:
        /*0028*/ 	.byte	0x04, 0x17
        /*002a*/ 	.short	(.L_13 - .L_12)
.L_12:
        /*002c*/ 	.word	0x00000000
        /*0030*/ 	.short	0x0001
        /*0032*/ 	.short	0x0008
        /*0034*/ 	.byte	0x00, 0xf5, 0x21, 0x00


	//----- nvinfo : EIATTR_KPARAM_INFO
	.align		4
.L_13:
        /*0038*/ 	.byte	0x04, 0x17
        /*003a*/ 	.short	(.L_15 - .L_14)
.L_14:
        /*003c*/ 	.word	0x00000000
        /*0040*/ 	.short	0x0000
        /*0042*/ 	.short	0x0000
        /*0044*/ 	.byte	0x00, 0xf5, 0x21, 0x00


	//----- nvinfo : EIATTR_SPARSE_MMA_MASK
	.align		4
.L_15:
        /*0048*/ 	.byte	0x03, 0x50
        /*004a*/ 	.short	0x0000


	//----- nvinfo : EIATTR_MAXREG_COUNT
	.align		4
        /*004c*/ 	.byte	0x03, 0x1b
        /*004e*/ 	.short	0x00ff


	//----- nvinfo : EIATTR_MERCURY_ISA_VERSION
	.align		4
        /*0050*/ 	.byte	0x03, 0x5f
        /*0052*/ 	.short	0x0101


	//----- nvinfo : EIATTR_VRC_CTA_INIT_COUNT
	.align		4
        /*0054*/ 	.byte	0x02, 0x4a
	.zero		1
	.zero		1


	//----- nvinfo : EIATTR_EXIT_INSTR_OFFSETS
	.align		4
        /*0058*/ 	.byte	0x04, 0x1c
        /*005a*/ 	.short	(.L_17 - .L_16)


	//   ....[0]....
.L_16:
        /*005c*/ 	.word	0x00000100


	//   ....[1]....
        /*0060*/ 	.word	0x000001e0


	//----- nvinfo : EIATTR_CBANK_PARAM_SIZE
	.align		4
.L_17:
        /*0064*/ 	.byte	0x03, 0x19
        /*0066*/ 	.short	0x001c


	//----- nvinfo : EIATTR_PARAM_CBANK
	.align		4
        /*0068*/ 	.byte	0x04, 0x0a
        /*006a*/ 	.short	(.L_19 - .L_18)
	.align		4
.L_18:
        /*006c*/ 	.word	index@(.nv.constant0._Z8matAdd3dPiS_S_i)
        /*0070*/ 	.short	0x0380
        /*0072*/ 	.short	0x001c


	//----- nvinfo : EIATTR_SW_WAR
	.align		4
.L_19:
        /*0074*/ 	.byte	0x04, 0x36
        /*0076*/ 	.short	(.L_21 - .L_20)
.L_20:
        /*0078*/ 	.word	0x00000008
.L_21:


//--------------------- .nv.callgraph             --------------------------
	.section	.nv.callgraph,"",@"SHT_CUDA_CALLGRAPH"
	.align	4
	.sectionentsize	8
	.align		4
        /*0000*/ 	.word	0x00000000
	.align		4
        /*0004*/ 	.word	0xffffffff
	.align		4
        /*0008*/ 	.word	0x00000000
	.align		4
        /*000c*/ 	.word	0xfffffffe
	.align		4
        /*0010*/ 	.word	0x00000000
	.align		4
        /*0014*/ 	.word	0xfffffffd
	.align		4
        /*0018*/ 	.word	0x00000000
	.align		4
        /*001c*/ 	.word	0xfffffffc


//--------------------- .text._Z8matAdd3dPiS_S_i  --------------------------
	.section	.text._Z8matAdd3dPiS_S_i,"ax",@progbits
	.align	128
        .global         _Z8matAdd3dPiS_S_i
        .type           _Z8matAdd3dPiS_S_i,@function
        .size           _Z8matAdd3dPiS_S_i,(.L_x_1 - _Z8matAdd3dPiS_S_i)
        .other          _Z8matAdd3dPiS_S_i,@"STO_CUDA_ENTRY STV_DEFAULT"
_Z8matAdd3dPiS_S_i:
.text._Z8matAdd3dPiS_S_i:
[----:B------:R-:W-:Y:S01]  /*0000*/  LDC R1, c[0x0][0x37c] ;  /* 0x0000df00ff017b82 */ /* 0x000fe20000000800 */
[----:B------:R-:W0:Y:S07]  /*0010*/  S2R R3, SR_TID.Y ;  /* 0x0000000000037919 */ /* 0x000e2e0000002200 */
[----:B------:R-:W0:Y:S01]  /*0020*/  LDC R0, c[0x0][0x364] ;  /* 0x0000d900ff007b82 */ /* 0x000e220000000800 */
[----:B------:R-:W1:Y:S01]  /*0030*/  LDCU UR7, c[0x0][0x398] ;  /* 0x00007300ff0777ac */ /* 0x000e620008000800 */
[----:B------:R-:W2:Y:S01]  /*0040*/  S2R R2, SR_TID.X ;  /* 0x0000000000027919 */ /* 0x000ea20000002100 */
[----:B------:R-:W3:Y:S05]  /*0050*/  S2R R4, SR_TID.Z ;  /* 0x0000000000047919 */ /* 0x000eea0000002300 */
[----:B------:R-:W2:Y:S08]  /*0060*/  LDC R7, c[0x0][0x360] ;  /* 0x0000d800ff077b82 */ /* 0x000eb00000000800 */
[----:B------:R-:W0:Y:S08]  /*0070*/  S2UR UR4, SR_CTAID.Y ;  /* 0x00000000000479c3 */ /* 0x000e300000002600 */
[----:B------:R-:W2:Y:S08]  /*0080*/  S2UR UR5, SR_CTAID.X ;  /* 0x00000000000579c3 */ /* 0x000eb00000002500 */
[----:B------:R-:W3:Y:S08]  /*0090*/  S2UR UR6, SR_CTAID.Z ;  /* 0x00000000000679c3 */ /* 0x000ef00000002700 */
[----:B------:R-:W3:Y:S01]  /*00a0*/  LDC R9, c[0x0][0x368] ;  /* 0x0000da00ff097b82 */ /* 0x000ee20000000800 */
[----:B0-----:R-:W-:-:S02]  /*00b0*/  IMAD R0, R0, UR4, R3 ;  /* 0x0000000400007c24 */ /* 0x001fc4000f8e0203 */
[----:B--2---:R-:W-:Y:S02]  /*00c0*/  IMAD R7, R7, UR5, R2 ;  /* 0x0000000507077c24 */ /* 0x004fe4000f8e0202 */
[----:B---3--:R-:W-:-:S05]  /*00d0*/  IMAD R9, R9, UR6, R4 ;  /* 0x0000000609097c24 */ /* 0x008fca000f8e0204 */
[----:B------:R-:W-:-:S04]  /*00e0*/  VIMNMX3 R2, R0, R7, R9, !PT ;  /* 0x000000070002720f */ /* 0x000fc80007800109 */
[----:B-1----:R-:W-:-:S13]  /*00f0*/  ISETP.GE.AND P0, PT, R2, UR7, PT ;  /* 0x0000000702007c0c */ /* 0x002fda000bf06270 */
[----:B------:R-:W-:Y:S05]  /*0100*/  @P0 EXIT ;  /* 0x000000000000094d */ /* 0x000fea0003800000 */
[----:B------:R-:W0:Y:S01]  /*0110*/  LDC.64 R2, c[0x0][0x380] ;  /* 0x0000e000ff027b82 */ /* 0x000e220000000a00 */
[----:B------:R-:W1:Y:S01]  /*0120*/  LDCU.64 UR4, c[0x0][0x358] ;  /* 0x00006b00ff0477ac */ /* 0x000e620008000a00 */
[----:B------:R-:W-:-:S04]  /*0130*/  IMAD R0, R9, UR7, R0 ;  /* 0x0000000709007c24 */ /* 0x000fc8000f8e0200 */
[----:B------:R-:W-:Y:S02]  /*0140*/  IMAD R9, R0, UR7, R7 ;  /* 0x0000000700097c24 */ /* 0x000fe4000f8e0207 */
[----:B------:R-:W2:Y:S08]  /*0150*/  LDC.64 R4, c[0x0][0x388] ;  /* 0x0000e200ff047b82 */ /* 0x000eb00000000a00 */
[----:B------:R-:W3:Y:S01]  /*0160*/  LDC.64 R6, c[0x0][0x390] ;  /* 0x0000e400ff067b82 */ /* 0x000ee20000000a00 */
[----:B0-----:R-:W-:-:S06]  /*0170*/  IMAD.WIDE R2, R9, 0x4, R2 ;  /* 0x0000000409027825 */ /* 0x001fcc00078e0202 */
[----:B-1----:R-:W4:Y:S01]  /*0180*/  LDG.E R2, desc[UR4][R2.64] ;  /* 0x0000000402027981 */ /* 0x002f22000c1e1900 */
[----:B--2---:R-:W-:-:S06]  /*0190*/  IMAD.WIDE R4, R9, 0x4, R4 ;  /* 0x0000000409047825 */ /* 0x004fcc00078e0204 */
[----:B------:R-:W4:Y:S01]  /*01a0*/  LDG.E R5, desc[UR4][R4.64] ;  /* 0x0000000404057981 */ /* 0x000f22000c1e1900 */
[----:B---3--:R-:W-:Y:S01]  /*01b0*/  IMAD.WIDE R6, R9, 0x4, R6 ;  /* 0x0000000409067825 */ /* 0x008fe200078e0206 */
[----:B----4-:R-:W-:-:S05]  /*01c0*/  IADD3 R9, PT, PT, R2, R5, RZ ;  /* 0x0000000502097210 */ /* 0x010fca0007ffe0ff */
[----:B------:R-:W-:Y:S01]  /*01d0*/  STG.E desc[UR4][R6.64], R9 ;  /* 0x0000000906007986 */ /* 0x000fe2000c101904 */
[----:B------:R-:W-:Y:S05]  /*01e0*/  EXIT ;  /* 0x000000000000794d */ /* 0x000fea0003800000 */
.L_x_0:
[----:B------:R-:W-:-:S00]  /*01f0*/  BRA `(.L_x_0) ;  /* 0xfffffffc00fc7947 */ /* 0x000fc0000383ffff */
[----:B------:R-:W-:-:S00]  /*0200*/  NOP ;  /* 0x0000000000007918 */ /* 0x000fc00000000000 */
[----:B------:R-:W-:-:S00]  /*0210*/  NOP ;  /* 0x0000000000007918 */ /* 0x000fc00000000000 */
[----:B------:R-:W-:-:S00]  /*0220*/  NOP ;  /* 0x0000000000007918 */ /* 0x000fc00000000000 */
[----:B------:R-:W-:-:S00]  /*0230*/  NOP ;  /* 0x0000000000007918 */ /* 0x000fc00000000000 */
[----:B------:R-:W-:-:S00]  /*0240*/  NOP ;  /* 0x0000000000007918 */ /* 0x000fc00000000000 */
[----:B------:R-:W-:-:S00]  /*0250*/  NOP ;  /* 0x0000000000007918 */ /* 0x000fc00000000000 */
[----:B------:R-:W-:-:S00]  /*0260*/  NOP ;  /* 0x0000000000007918 */ /* 0x000fc00000000000 */
[----:B------:R-:W-:-:S00]  /*0270*/  NOP ;  /* 0x0000000000007918 */ /* 0x000fc00000000000 */
.L_x_1:


//--------------------- .nv.shared.reserved.0     --------------------------
	.section	.nv.shared.reserved.0,"aw",@nobits
	.weak		__nv_reservedSMEM_offset_0_alias
	.size		__nv_reservedSMEM_offset_0_alias, 0, 64
	.other		__nv_reservedSMEM_offset_0_alias,@"STO_CUDA_RESERVED_SHARED STV_DEFAULT"
__nv_reservedSMEM_offset_0_alias:
	.zero		0
	.zero		64


//--------------------- .nv.constant0._Z8matAdd3dPiS_S_i --------------------------
	.section	.nv.constant0._Z8matAdd3dPiS_S_i,"a",@progbits
	.sectionflags	@""
	.align	4
.nv.constant0._Z8matAdd3dPiS_S_i:
	.zero		924


//--------------------- SYMBOLS --------------------------

	.type		.nv.reservedSmem.offset0,@object
	.size		.nv.reservedSmem.offset0,0x4
